//
// Generated by NVIDIA NVVM Compiler
//
// Compiler Build ID: CL-36424714
// Cuda compilation tools, release 13.0, V13.0.88
// Based on NVVM 20.0.0
//

.version 9.0
.target sm_100
.address_size 64

	// .globl	__accrg_main_1_1

.visible .entry __accrg_main_1_1(
	.param .u64 .ptr .align 1 __accrg_main_1_1_param_0,
	.param .u32 __accrg_main_1_1_param_1,
	.param .u64 .ptr .align 1 __accrg_main_1_1_param_2
)
{
	.reg .pred 	%p<7>;
	.reg .b32 	%r<37>;
	.reg .b64 	%rd<18>;
	.reg .b64 	%fd<19>;

	ld.param.u64 	%rd3, [__accrg_main_1_1_param_0];
	ld.param.u32 	%r12, [__accrg_main_1_1_param_1];
	ld.param.u64 	%rd4, [__accrg_main_1_1_param_2];
	cvta.to.global.u64 	%rd1, %rd3;
	cvta.to.global.u64 	%rd5, %rd4;
	mov.u32 	%r13, %ntid.x;
	mov.u32 	%r14, %nctaid.x;
	mul.lo.s32 	%r1, %r13, %r14;
	mov.u32 	%r15, %tid.y;
	mov.u32 	%r16, %ctaid.y;
	add.s32 	%r17, %r15, %r16;
	mov.u32 	%r18, %tid.x;
	mov.u32 	%r19, %ctaid.x;
	mad.lo.s32 	%r35, %r19, %r13, %r18;
	mad.lo.s32 	%r20, %r1, %r17, %r35;
	mul.wide.s32 	%rd6, %r20, 8;
	add.s64 	%rd2, %rd5, %rd6;
	mov.b64 	%rd7, 0;
	st.global.u64 	[%rd2], %rd7;
	setp.le.s32 	%p1, %r12, %r35;
	@%p1 bra 	$L__BB0_6;
	add.s32 	%r21, %r35, %r1;
	max.s32 	%r22, %r12, %r21;
	setp.lt.s32 	%p2, %r21, %r12;
	selp.u32 	%r23, 1, 0, %p2;
	add.s32 	%r24, %r21, %r23;
	sub.s32 	%r25, %r22, %r24;
	div.u32 	%r26, %r25, %r1;
	add.s32 	%r3, %r26, %r23;
	and.b32  	%r27, %r3, 3;
	setp.eq.s32 	%p3, %r27, 3;
	mov.f64 	%fd17, 0d0000000000000000;
	@%p3 bra 	$L__BB0_4;
	add.s32 	%r28, %r3, 1;
	and.b32  	%r29, %r28, 3;
	neg.s32 	%r33, %r29;
	mov.f64 	%fd17, 0d0000000000000000;
$L__BB0_3:
	.pragma "nounroll";
	mul.wide.u32 	%rd8, %r35, 8;
	add.s64 	%rd9, %rd1, %rd8;
	ld.global.f64 	%fd8, [%rd9];
	add.f64 	%fd17, %fd8, %fd17;
	st.global.f64 	[%rd2], %fd17;
	add.s32 	%r35, %r35, %r1;
	add.s32 	%r33, %r33, 1;
	setp.ne.s32 	%p4, %r33, 0;
	@%p4 bra 	$L__BB0_3;
$L__BB0_4:
	setp.lt.u32 	%p5, %r3, 3;
	@%p5 bra 	$L__BB0_6;
$L__BB0_5:
	mul.wide.u32 	%rd10, %r35, 8;
	add.s64 	%rd11, %rd1, %rd10;
	ld.global.f64 	%fd9, [%rd11];
	add.f64 	%fd10, %fd9, %fd17;
	st.global.f64 	[%rd2], %fd10;
	add.s32 	%r30, %r35, %r1;
	mul.wide.u32 	%rd12, %r30, 8;
	add.s64 	%rd13, %rd1, %rd12;
	ld.global.f64 	%fd11, [%rd13];
	add.f64 	%fd12, %fd11, %fd10;
	st.global.f64 	[%rd2], %fd12;
	add.s32 	%r31, %r30, %r1;
	mul.wide.u32 	%rd14, %r31, 8;
	add.s64 	%rd15, %rd1, %rd14;
	ld.global.f64 	%fd13, [%rd15];
	add.f64 	%fd14, %fd13, %fd12;
	st.global.f64 	[%rd2], %fd14;
	add.s32 	%r32, %r31, %r1;
	mul.wide.u32 	%rd16, %r32, 8;
	add.s64 	%rd17, %rd1, %rd16;
	ld.global.f64 	%fd15, [%rd17];
	add.f64 	%fd17, %fd15, %fd14;
	st.global.f64 	[%rd2], %fd17;
	add.s32 	%r35, %r32, %r1;
	setp.gt.s32 	%p6, %r12, %r35;
	@%p6 bra 	$L__BB0_5;
$L__BB0_6:
	ret;

}


// ===== COMPILED SASS (sm_100) =====

	.target	sm_100

	.elftype	@"ET_EXEC"


//--------------------- .note.nv.tkinfo           --------------------------
	.section	.note.nv.tkinfo,"",@"SHT_NOTE"
	.sectionflags	@"SHF_NOTE_NV_TKINFO"
	.tkinfo
        /*0018*/ 	.word	0x00000002
        /*0030*/ 	.string	""
        /*0030*/ 	.string	"ptxas"
        /*0030*/ 	.string	"Cuda compilation tools, release 13.0, V13.0.88"
        /*0030*/ 	.string	"Build cuda_13.0.r13.0/compiler.36424714_0"
        /*0030*/ 	.string	"-arch sm_100 -m 64 "



//--------------------- .note.nv.cuinfo           --------------------------
	.section	.note.nv.cuinfo,"",@"SHT_NOTE"
	.sectionflags	@"SHF_NOTE_NV_CUINFO"
        /*0018*/ 	.short	0x0002
        /*001a*/ 	.short	0x0064
        /*001c*/ 	.short	0x0082
	.zero		2


//--------------------- .nv.info                  --------------------------
	.section	.nv.info,"",@"SHT_CUDA_INFO"
	.align	4


	//----- nvinfo : EIATTR_REGCOUNT
	.align		4
        /*0000*/ 	.byte	0x04, 0x2f
        /*0002*/ 	.short	(.L_1 - .L_0)
	.align		4
.L_0:
        /*0004*/ 	.word	index@(__accrg_main_1_1)
        /*0008*/ 	.word	0x00000018


	//----- nvinfo : EIATTR_FRAME_SIZE
	.align		4
.L_1:
        /*000c*/ 	.byte	0x04, 0x11
        /*000e*/ 	.short	(.L_3 - .L_2)
	.align		4
.L_2:
        /*0010*/ 	.word	index@(__accrg_main_1_1)
        /*0014*/ 	.word	0x00000000


	//----- nvinfo : EIATTR_MIN_STACK_SIZE
	.align		4
.L_3:
        /*0018*/ 	.byte	0x04, 0x12
        /*001a*/ 	.short	(.L_5 - .L_4)
	.align		4
.L_4:
        /*001c*/ 	.word	index@(__accrg_main_1_1)
        /*0020*/ 	.word	0x00000000
.L_5:


//--------------------- .nv.compat                --------------------------
	.section	.nv.compat,"",@"SHT_CUDA_COMPAT_INFO"
	.align	4
        /*0000*/ 	.byte	0x02, 0x09, 0x00, 0x00, 0x02, 0x02, 0x01, 0x00, 0x02, 0x05, 0x05, 0x00, 0x03, 0x07, 0x01, 0x01
        /*0010*/ 	.byte	0x02, 0x03, 0x00, 0x00, 0x02, 0x06, 0x01, 0x00, 0x04, 0x0b, 0x08, 0x00, 0x01, 0x00, 0x00, 0x00
        /*0020*/ 	.byte	0x00, 0x00, 0x00, 0x00


//--------------------- .nv.info.__accrg_main_1_1 --------------------------
	.section	.nv.info.__accrg_main_1_1,"",@"SHT_CUDA_INFO"
	.sectionflags	@""
	.align	4


	//----- nvinfo : EIATTR_CUDA_API_VERSION
	.align		4
        /*0000*/ 	.byte	0x04, 0x37
        /*0002*/ 	.short	(.L_7 - .L_6)
.L_6:
        /*0004*/ 	.word	0x00000082


	//----- nvinfo : EIATTR_KPARAM_INFO
	.align		4
.L_7:
        /*0008*/ 	.byte	0x04, 0x17
        /*000a*/ 	.short	(.L_9 - .L_8)
.L_8:
        /*000c*/ 	.word	0x00000000
        /*0010*/ 	.short	0x0002
        /*0012*/ 	.short	0x0010
        /*0014*/ 	.byte	0x00, 0xf5, 0x21, 0x00


	//----- nvinfo : EIATTR_KPARAM_INFO
	.align		4
.L_9:
        /*0018*/ 	.byte	0x04, 0x17
        /*001a*/ 	.short	(.L_11 - .L_10)
.L_10:
        /*001c*/ 	.word	0x00000000
        /*0020*/ 	.short	0x0001
        /*0022*/ 	.short	0x0008
        /*0024*/ 	.byte	0x00, 0xf0, 0x11, 0x00


	//----- nvinfo : EIATTR_KPARAM_INFO
	.align		4
.L_11:
        /*0028*/ 	.byte	0x04, 0x17
        /*002a*/ 	.short	(.L_13 - .L_12)
.L_12:
        /*002c*/ 	.word	0x00000000
        /*0030*/ 	.short	0x0000
        /*0032*/ 	.short	0x0000
        /*0034*/ 	.byte	0x00, 0xf5, 0x21, 0x00


	//----- nvinfo : EIATTR_SPARSE_MMA_MASK
	.align		4
.L_13:
        /*0038*/ 	.byte	0x03, 0x50
        /*003a*/ 	.short	0x0000


	//----- nvinfo : EIATTR_MAXREG_COUNT
	.align		4
        /*003c*/ 	.byte	0x03, 0x1b
        /*003e*/ 	.short	0x00ff


	//----- nvinfo : EIATTR_MERCURY_ISA_VERSION
	.align		4
        /*0040*/ 	.byte	0x03, 0x5f
        /*0042*/ 	.short	0x0101


	//----- nvinfo : EIATTR_VRC_CTA_INIT_COUNT
	.align		4
        /*0044*/ 	.byte	0x02, 0x4a
	.zero		1
	.zero		1


	//----- nvinfo : EIATTR_EXIT_INSTR_OFFSETS
	.align		4
        /*0048*/ 	.byte	0x04, 0x1c
        /*004a*/ 	.short	(.L_15 - .L_14)


	//   ....[0]....
.L_14:
        /*004c*/ 	.word	0x00000110


	//   ....[1]....
        /*0050*/ 	.word	0x000003f0


	//   ....[2]....
        /*0054*/ 	.word	0x00000560


	//----- nvinfo : EIATTR_CRS_STACK_SIZE
	.align		4
.L_15:
        /*0058*/ 	.byte	0x04, 0x1e
        /*005a*/ 	.short	(.L_17 - .L_16)
.L_16:
        /*005c*/ 	.word	0x00000000


	//----- nvinfo : EIATTR_CBANK_PARAM_SIZE
	.align		4
.L_17:
        /*0060*/ 	.byte	0x03, 0x19
        /*0062*/ 	.short	0x0018


	//----- nvinfo : EIATTR_PARAM_CBANK
	.align		4
        /*0064*/ 	.byte	0x04, 0x0a
        /*0066*/ 	.short	(.L_19 - .L_18)
	.align		4
.L_18:
        /*0068*/ 	.word	index@(.nv.constant0.__accrg_main_1_1)
        /*006c*/ 	.short	0x0380
        /*006e*/ 	.short	0x0018


	//----- nvinfo : EIATTR_SW_WAR
	.align		4
.L_19:
        /*0070*/ 	.byte	0x04, 0x36
        /*0072*/ 	.short	(.L_21 - .L_20)
.L_20:
        /*0074*/ 	.word	0x00000008
.L_21:


//--------------------- .nv.callgraph             --------------------------
	.section	.nv.callgraph,"",@"SHT_CUDA_CALLGRAPH"
	.align	4
	.sectionentsize	8
	.align		4
        /*0000*/ 	.word	0x00000000
	.align		4
        /*0004*/ 	.word	0xffffffff
	.align		4
        /*0008*/ 	.word	0x00000000
	.align		4
        /*000c*/ 	.word	0xfffffffe
	.align		4
        /*0010*/ 	.word	0x00000000
	.align		4
        /*0014*/ 	.word	0xfffffffd
	.align		4
        /*0018*/ 	.word	0x00000000
	.align		4
        /*001c*/ 	.word	0xfffffffc


//--------------------- .text.__accrg_main_1_1    --------------------------
	.section	.text.__accrg_main_1_1,"ax",@progbits
	.align	128
        .global         __accrg_main_1_1
        .type           __accrg_main_1_1,@function
        .size           __accrg_main_1_1,(.L_x_5 - __accrg_main_1_1)
        .other          __accrg_main_1_1,@"STO_CUDA_ENTRY STV_DEFAULT"
__accrg_main_1_1:
.text.__accrg_main_1_1:
[----:B------:R-:W-:Y:S01]  /*0000*/  LDC R1, c[0x0][0x37c] ;  /* 0x0000df00ff017b82 */ /* 0x000fe20000000800 */
[----:B------:R-:W0:Y:S07]  /*0010*/  S2R R7, SR_TID.X ;  /* 0x0000000000077919 */ /* 0x000e2e0000002100 */
[----:B------:R-:W1:Y:S01]  /*0020*/  S2UR UR8, SR_CTAID.Y ;  /* 0x00000000000879c3 */ /* 0x000e620000002600 */
[----:B------:R-:W2:Y:S01]  /*0030*/  LDCU UR5, c[0x0][0x360] ;  /* 0x00006c00ff0577ac */ /* 0x000ea20008000800 */
[----:B------:R-:W0:Y:S01]  /*0040*/  S2R R4, SR_CTAID.X ;  /* 0x0000000000047919 */ /* 0x000e220000002500 */
[----:B------:R-:W2:Y:S01]  /*0050*/  LDCU UR4, c[0x0][0x370] ;  /* 0x00006e00ff0477ac */ /* 0x000ea20008000800 */
[----:B------:R-:W1:Y:S04]  /*0060*/  S2R R0, SR_TID.Y ;  /* 0x0000000000007919 */ /* 0x000e680000002200 */
[----:B------:R-:W3:Y:S01]  /*0070*/  LDC.64 R2, c[0x0][0x390] ;  /* 0x0000e400ff027b82 */ /* 0x000ee20000000a00 */
[----:B------:R-:W4:Y:S01]  /*0080*/  LDCU UR9, c[0x0][0x388] ;  /* 0x00007100ff0977ac */ /* 0x000f220008000800 */
[----:B------:R-:W5:Y:S01]  /*0090*/  LDCU.64 UR6, c[0x0][0x358] ;  /* 0x00006b00ff0677ac */ /* 0x000f620008000a00 */
[----:B--2---:R-:W-:-:S02]  /*00a0*/  UIMAD UR4, UR5, UR4, URZ ;  /* 0x00000004050472a4 */ /* 0x004fc4000f8e02ff */
[----:B0-----:R-:W-:Y:S02]  /*00b0*/  IMAD R7, R4, UR5, R7 ;  /* 0x0000000504077c24 */ /* 0x001fe4000f8e0207 */
[----:B-1----:R-:W-:-:S03]  /*00c0*/  VIADD R0, R0, UR8 ;  /* 0x0000000800007c36 */ /* 0x002fc60008000000 */
[----:B----4-:R-:W-:Y:S01]  /*00d0*/  ISETP.GE.AND P0, PT, R7, UR9, PT ;  /* 0x0000000907007c0c */ /* 0x010fe2000bf06270 */
[----:B------:R-:W-:-:S04]  /*00e0*/  IMAD R5, R0, UR4, R7 ;  /* 0x0000000400057c24 */ /* 0x000fc8000f8e0207 */
[----:B---3--:R-:W-:-:S05]  /*00f0*/  IMAD.WIDE R2, R5, 0x8, R2 ;  /* 0x0000000805027825 */ /* 0x008fca00078e0202 */
[----:B-----5:R0:W-:Y:S03]  /*0100*/  STG.E.64 desc[UR6][R2.64], RZ ;  /* 0x000000ff02007986 */ /* 0x0201e6000c101b06 */
[----:B------:R-:W-:Y:S05]  /*0110*/  @P0 EXIT ;  /* 0x000000000000094d */ /* 0x000fea0003800000 */
[----:B------:R-:W1:Y:S01]  /*0120*/  I2F.U32.RP R8, UR4 ;  /* 0x0000000400087d06 */ /* 0x000e620008209000 */
[----:B------:R-:W-:Y:S01]  /*0130*/  VIADD R0, R7, UR4 ;  /* 0x0000000407007c36 */ /* 0x000fe20008000000 */
[----:B------:R-:W-:Y:S01]  /*0140*/  IADD3 R11, PT, PT, RZ, -UR4, RZ ;  /* 0x80000004ff0b7c10 */ /* 0x000fe2000fffe0ff */
[----:B------:R-:W-:Y:S01]  /*0150*/  BSSY.RECONVERGENT B0, `(.L_x_0) ;  /* 0x0000029000007945 */ /* 0x000fe20003800200 */
[----:B------:R-:W-:Y:S02]  /*0160*/  ISETP.NE.U32.AND P2, PT, RZ, UR4, PT ;  /* 0x00000004ff007c0c */ /* 0x000fe4000bf45070 */
[C---:B------:R-:W-:Y:S02]  /*0170*/  ISETP.GE.AND P0, PT, R0.reuse, UR9, PT ;  /* 0x0000000900007c0c */ /* 0x040fe4000bf06270 */
[----:B------:R-:W-:Y:S02]  /*0180*/  VIMNMX R9, PT, PT, R0, UR9, !PT ;  /* 0x0000000900097c48 */ /* 0x000fe4000ffe0100 */
[----:B------:R-:W-:-:S04]  /*0190*/  SEL R6, RZ, 0x1, P0 ;  /* 0x00000001ff067807 */ /* 0x000fc80000000000 */
[----:B------:R-:W-:Y:S01]  /*01a0*/  IADD3 R9, PT, PT, R9, -R0, -R6 ;  /* 0x8000000009097210 */ /* 0x000fe20007ffe806 */
[----:B-1----:R-:W1:Y:S02]  /*01b0*/  MUFU.RCP R8, R8 ;  /* 0x0000000800087308 */ /* 0x002e640000001000 */
[----:B-1----:R-:W-:-:S06]  /*01c0*/  VIADD R4, R8, 0xffffffe ;  /* 0x0ffffffe08047836 */ /* 0x002fcc0000000000 */
[----:B------:R1:W2:Y:S02]  /*01d0*/  F2I.FTZ.U32.TRUNC.NTZ R5, R4 ;  /* 0x0000000400057305 */ /* 0x0002a4000021f000 */
[----:B-1----:R-:W-:Y:S02]  /*01e0*/  IMAD.MOV.U32 R4, RZ, RZ, RZ ;  /* 0x000000ffff047224 */ /* 0x002fe400078e00ff */
[----:B--2---:R-:W-:-:S04]  /*01f0*/  IMAD R11, R11, R5, RZ ;  /* 0x000000050b0b7224 */ /* 0x004fc800078e02ff */
[----:B------:R-:W-:Y:S02]  /*0200*/  IMAD.HI.U32 R8, R5, R11, R4 ;  /* 0x0000000b05087227 */ /* 0x000fe400078e0004 */
[----:B------:R-:W1:Y:S04]  /*0210*/  LDC.64 R4, c[0x0][0x380] ;  /* 0x0000e000ff047b82 */ /* 0x000e680000000a00 */
[----:B------:R-:W-:-:S05]  /*0220*/  IMAD.HI.U32 R11, R8, R9, RZ ;  /* 0x00000009080b7227 */ /* 0x000fca00078e00ff */
[----:B------:R-:W-:-:S05]  /*0230*/  IADD3 R0, PT, PT, -R11, RZ, RZ ;  /* 0x000000ff0b007210 */ /* 0x000fca0007ffe1ff */
[----:B------:R-:W-:-:S05]  /*0240*/  IMAD R9, R0, UR4, R9 ;  /* 0x0000000400097c24 */ /* 0x000fca000f8e0209 */
[----:B------:R-:W-:-:S13]  /*0250*/  ISETP.GE.U32.AND P0, PT, R9, UR4, PT ;  /* 0x0000000409007c0c */ /* 0x000fda000bf06070 */
[----:B------:R-:W-:Y:S01]  /*0260*/  @P0 VIADD R9, R9, -UR4 ;  /* 0x8000000409090c36 */ /* 0x000fe20008000000 */
[----:B------:R-:W-:-:S04]  /*0270*/  @P0 IADD3 R11, PT, PT, R11, 0x1, RZ ;  /* 0x000000010b0b0810 */ /* 0x000fc80007ffe0ff */
[----:B------:R-:W-:Y:S02]  /*0280*/  ISETP.GE.U32.AND P1, PT, R9, UR4, PT ;  /* 0x0000000409007c0c */ /* 0x000fe4000bf26070 */
[----:B------:R-:W-:-:S11]  /*0290*/  CS2R R8, SRZ ;  /* 0x0000000000087805 */ /* 0x000fd6000001ff00 */
[----:B------:R-:W-:Y:S01]  /*02a0*/  @P1 VIADD R11, R11, 0x1 ;  /* 0x000000010b0b1836 */ /* 0x000fe20000000000 */
[----:B------:R-:W-:-:S04]  /*02b0*/  @!P2 LOP3.LUT R11, RZ, UR4, RZ, 0x33, !PT ;  /* 0x00000004ff0bac12 */ /* 0x000fc8000f8e33ff */
[----:B------:R-:W-:-:S04]  /*02c0*/  IADD3 R0, PT, PT, R6, R11, RZ ;  /* 0x0000000b06007210 */ /* 0x000fc80007ffe0ff */
[C---:B------:R-:W-:Y:S02]  /*02d0*/  LOP3.LUT R6, R0.reuse, 0x3, RZ, 0xc0, !PT ;  /* 0x0000000300067812 */ /* 0x040fe400078ec0ff */
[----:B------:R-:W-:Y:S02]  /*02e0*/  ISETP.GE.U32.AND P1, PT, R0, 0x3, PT ;  /* 0x000000030000780c */ /* 0x000fe40003f26070 */
[----:B------:R-:W-:-:S13]  /*02f0*/  ISETP.NE.AND P0, PT, R6, 0x3, PT ;  /* 0x000000030600780c */ /* 0x000fda0003f05270 */
[----:B-1----:R-:W-:Y:S05]  /*0300*/  @!P0 BRA `(.L_x_1) ;  /* 0x0000000000348947 */ /* 0x002fea0003800000 */
[----:B------:R-:W1:Y:S01]  /*0310*/  LDC.64 R12, c[0x0][0x380] ;  /* 0x0000e000ff0c7b82 */ /* 0x000e620000000a00 */
[----:B------:R-:W-:Y:S01]  /*0320*/  VIADD R0, R0, 0x1 ;  /* 0x0000000100007836 */ /* 0x000fe20000000000 */
[----:B------:R-:W-:-:S04]  /*0330*/  CS2R R8, SRZ ;  /* 0x0000000000087805 */ /* 0x000fc8000001ff00 */
[----:B------:R-:W-:-:S04]  /*0340*/  LOP3.LUT R0, R0, 0x3, RZ, 0xc0, !PT ;  /* 0x0000000300007812 */ /* 0x000fc800078ec0ff */
[----:B------:R-:W-:-:S07]  /*0350*/  IADD3 R0, PT, PT, -R0, RZ, RZ ;  /* 0x000000ff00007210 */ /* 0x000fce0007ffe1ff */
.L_x_2:
[----:B-1----:R-:W-:-:S06]  /*0360*/  IMAD.WIDE.U32 R10, R7, 0x8, R12 ;  /* 0x00000008070a7825 */ /* 0x002fcc00078e000c */
[----:B--2---:R-:W2:Y:S01]  /*0370*/  LDG.E.64 R10, desc[UR6][R10.64] ;  /* 0x000000060a0a7981 */ /* 0x004ea2000c1e1b00 */
[----:B------:R-:W-:Y:S01]  /*0380*/  VIADD R0, R0, 0x1 ;  /* 0x0000000100007836 */ /* 0x000fe20000000000 */
[----:B------:R-:W-:-:S04]  /*0390*/  IADD3 R7, PT, PT, R7, UR4, RZ ;  /* 0x0000000407077c10 */ /* 0x000fc8000fffe0ff */
[----:B------:R-:W-:Y:S01]  /*03a0*/  ISETP.NE.AND P0, PT, R0, RZ, PT ;  /* 0x000000ff0000720c */ /* 0x000fe20003f05270 */
[----:B--2---:R-:W-:-:S07]  /*03b0*/  DADD R8, R10, R8 ;  /* 0x000000000a087229 */ /* 0x004fce0000000008 */
[----:B------:R2:W-:Y:S05]  /*03c0*/  STG.E.64 desc[UR6][R2.64], R8 ;  /* 0x0000000802007986 */ /* 0x0005ea000c101b06 */
[----:B------:R-:W-:Y:S05]  /*03d0*/  @P0 BRA `(.L_x_2) ;  /* 0xfffffffc00e00947 */ /* 0x000fea000383ffff */
.L_x_1:
[----:B------:R-:W-:Y:S05]  /*03e0*/  BSYNC.RECONVERGENT B0 ;  /* 0x0000000000007941 */ /* 0x000fea0003800200 */
.L_x_0:
[----:B------:R-:W-:Y:S05]  /*03f0*/  @!P1 EXIT ;  /* 0x000000000000994d */ /* 0x000fea0003800000 */
.L_x_3:
[----:B-1----:R-:W-:-:S05]  /*0400*/  IMAD.WIDE.U32 R16, R7, 0x8, R4 ;  /* 0x0000000807107825 */ /* 0x002fca00078e0004 */
[----:B------:R-:W3:Y:S01]  /*0410*/  LDG.E.64 R10, desc[UR6][R16.64] ;  /* 0x00000006100a7981 */ /* 0x000ee2000c1e1b00 */
[----:B------:R-:W-:-:S04]  /*0420*/  VIADD R13, R7, UR4 ;  /* 0x00000004070d7c36 */ /* 0x000fc80008000000 */
[----:B------:R-:W-:Y:S01]  /*0430*/  IMAD.WIDE.U32 R6, R13, 0x8, R4 ;  /* 0x000000080d067825 */ /* 0x000fe200078e0004 */
[----:B---3--:R-:W-:-:S07]  /*0440*/  DADD R10, R10, R8 ;  /* 0x000000000a0a7229 */ /* 0x008fce0000000008 */
[----:B------:R1:W-:Y:S04]  /*0450*/  STG.E.64 desc[UR6][R2.64], R10 ;  /* 0x0000000a02007986 */ /* 0x0003e8000c101b06 */
[----:B------:R-:W3:Y:S01]  /*0460*/  LDG.E.64 R6, desc[UR6][R6.64] ;  /* 0x0000000606067981 */ /* 0x000ee2000c1e1b00 */
[----:B--2---:R-:W-:-:S05]  /*0470*/  IADD3 R9, PT, PT, R13, UR4, RZ ;  /* 0x000000040d097c10 */ /* 0x004fca000fffe0ff */
[----:B------:R-:W-:Y:S01]  /*0480*/  IMAD.WIDE.U32 R14, R9, 0x8, R4 ;  /* 0x00000008090e7825 */ /* 0x000fe200078e0004 */
[----:B---3--:R-:W-:-:S07]  /*0490*/  DADD R12, R10, R6 ;  /* 0x000000000a0c7229 */ /* 0x008fce0000000006 */
[----:B------:R1:W-:Y:S04]  /*04a0*/  STG.E.64 desc[UR6][R2.64], R12 ;  /* 0x0000000c02007986 */ /* 0x0003e8000c101b06 */
[----:B------:R-:W2:Y:S01]  /*04b0*/  LDG.E.64 R14, desc[UR6][R14.64] ;  /* 0x000000060e0e7981 */ /* 0x000ea2000c1e1b00 */
[----:B------:R-:W-:-:S04]  /*04c0*/  VIADD R21, R9, UR4 ;  /* 0x0000000409157c36 */ /* 0x000fc80008000000 */
[----:B------:R-:W-:Y:S01]  /*04d0*/  IMAD.WIDE.U32 R18, R21, 0x8, R4 ;  /* 0x0000000815127825 */ /* 0x000fe200078e0004 */
[----:B--2---:R-:W-:-:S07]  /*04e0*/  DADD R16, R12, R14 ;  /* 0x000000000c107229 */ /* 0x004fce000000000e */
[----:B------:R1:W-:Y:S04]  /*04f0*/  STG.E.64 desc[UR6][R2.64], R16 ;  /* 0x0000001002007986 */ /* 0x0003e8000c101b06 */
[----:B------:R-:W2:Y:S01]  /*0500*/  LDG.E.64 R18, desc[UR6][R18.64] ;  /* 0x0000000612127981 */ /* 0x000ea2000c1e1b00 */
[----:B------:R-:W-:-:S04]  /*0510*/  IADD3 R7, PT, PT, R21, UR4, RZ ;  /* 0x0000000415077c10 */ /* 0x000fc8000fffe0ff */
[----:B------:R-:W-:Y:S01]  /*0520*/  ISETP.GE.AND P0, PT, R7, UR9, PT ;  /* 0x0000000907007c0c */ /* 0x000fe2000bf06270 */
[----:B--2---:R-:W-:-:S07]  /*0530*/  DADD R8, R16, R18 ;  /* 0x0000000010087229 */ /* 0x004fce0000000012 */
[----:B------:R1:W-:Y:S05]  /*0540*/  STG.E.64 desc[UR6][R2.64], R8 ;  /* 0x0000000802007986 */ /* 0x0003ea000c101b06 */
[----:B------:R-:W-:Y:S05]  /*0550*/  @!P0 BRA `(.L_x_3) ;  /* 0xfffffffc00a88947 */ /* 0x000fea000383ffff */
[----:B------:R-:W-:Y:S05]  /*0560*/  EXIT ;  /* 0x000000000000794d */ /* 0x000fea0003800000 */
.L_x_4:
[----:B------:R-:W-:-:S00]  /*0570*/  BRA `(.L_x_4) ;  /* 0xfffffffc00fc7947 */ /* 0x000fc0000383ffff */
[----:B------:R-:W-:-:S00]  /*0580*/  NOP ;  /* 0x0000000000007918 */ /* 0x000fc00000000000 */
[----:B------:R-:W-:-:S00]  /*0590*/  NOP ;  /* 0x0000000000007918 */ /* 0x000fc00000000000 */
[----:B------:R-:W-:-:S00]  /*05a0*/  NOP ;  /* 0x0000000000007918 */ /* 0x000fc00000000000 */
[----:B------:R-:W-:-:S00]  /*05b0*/  NOP ;  /* 0x0000000000007918 */ /* 0x000fc00000000000 */
[----:B------:R-:W-:-:S00]  /*05c0*/  NOP ;  /* 0x0000000000007918 */ /* 0x000fc00000000000 */
[----:B------:R-:W-:-:S00]  /*05d0*/  NOP ;  /* 0x0000000000007918 */ /* 0x000fc00000000000 */
[----:B------:R-:W-:-:S00]  /*05e0*/  NOP ;  /* 0x0000000000007918 */ /* 0x000fc00000000000 */
[----:B------:R-:W-:-:S00]  /*05f0*/  NOP ;  /* 0x0000000000007918 */ /* 0x000fc00000000000 */
.L_x_5:


//--------------------- .nv.shared.reserved.0     --------------------------
	.section	.nv.shared.reserved.0,"aw",@nobits
	.weak		__nv_reservedSMEM_offset_0_alias
	.size		__nv_reservedSMEM_offset_0_alias, 0, 64
	.other		__nv_reservedSMEM_offset_0_alias,@"STO_CUDA_RESERVED_SHARED STV_DEFAULT"
__nv_reservedSMEM_offset_0_alias:
	.zero		0
	.zero		64


//--------------------- .nv.constant0.__accrg_main_1_1 --------------------------
	.section	.nv.constant0.__accrg_main_1_1,"a",@progbits
	.sectionflags	@""
	.align	4
.nv.constant0.__accrg_main_1_1:
	.zero		920


//--------------------- SYMBOLS --------------------------

	.type		.nv.reservedSmem.offset0,@object
	.size		.nv.reservedSmem.offset0,0x4
